	.headerflags	@"EF_CUDA_TEXMODE_UNIFIED EF_CUDA_64BIT_ADDRESS EF_CUDA_ACCELERATORS EF_CUDA_SM90 EF_CUDA_VIRTUAL_SM(EF_CUDA_SM90)"
	.elftype	@"ET_EXEC"


//--------------------- .nv.info                  --------------------------
	.section	.nv.info,"",@"SHT_CUDA_INFO"
	.align	4


	//----- nvinfo : EIATTR_REGCOUNT
	.align		4
        /*0000*/ 	.byte	0x04, 0x2f
        /*0002*/ 	.short	(.L_1 - .L_0)
	.align		4
.L_0:
        /*0004*/ 	.word	index@(triton_poi_fused_convolution_relu_threshold_backward_0)
        /*0008*/ 	.word	0x0000000e


	//----- nvinfo : EIATTR_MIN_STACK_SIZE
	.align		4
.L_1:
        /*000c*/ 	.byte	0x04, 0x12
        /*000e*/ 	.short	(.L_3 - .L_2)
	.align		4
.L_2:
        /*0010*/ 	.word	index@(triton_poi_fused_convolution_relu_threshold_backward_0)
        /*0014*/ 	.word	0x00000000


	//----- nvinfo : EIATTR_FRAME_SIZE
	.align		4
.L_3:
        /*0018*/ 	.byte	0x04, 0x11
        /*001a*/ 	.short	(.L_5 - .L_4)
	.align		4
.L_4:
        /*001c*/ 	.word	index@(triton_poi_fused_convolution_relu_threshold_backward_0)
        /*0020*/ 	.word	0x00000000


	//----- nvinfo : EIATTR_MIN_STACK_SIZE
	.align		4
.L_5:
        /*0024*/ 	.byte	0x04, 0x12
        /*0026*/ 	.short	(.L_7 - .L_6)
	.align		4
.L_6:
        /*0028*/ 	.word	index@(triton_poi_fused_convolution_relu_threshold_backward_0)
        /*002c*/ 	.word	0x00000000
.L_7:


//--------------------- .nv.info.triton_poi_fused_convolution_relu_threshold_backward_0 --------------------------
	.section	.nv.info.triton_poi_fused_convolution_relu_threshold_backward_0,"",@"SHT_CUDA_INFO"
	.sectionflags	@""
	.align	4


	//----- nvinfo : EIATTR_CUDA_API_VERSION
	.align		4
        /*0000*/ 	.byte	0x04, 0x37
        /*0002*/ 	.short	(.L_9 - .L_8)
.L_8:
        /*0004*/ 	.word	0x0000007c


	//----- nvinfo : EIATTR_KPARAM_INFO
	.align		4
.L_9:
        /*0008*/ 	.byte	0x04, 0x17
        /*000a*/ 	.short	(.L_11 - .L_10)
.L_10:
        /*000c*/ 	.word	0x00000000
        /*0010*/ 	.short	0x0003
        /*0012*/ 	.short	0x0018
        /*0014*/ 	.byte	0x00, 0xf0, 0x11, 0x00


	//----- nvinfo : EIATTR_KPARAM_INFO
	.align		4
.L_11:
        /*0018*/ 	.byte	0x04, 0x17
        /*001a*/ 	.short	(.L_13 - .L_12)
.L_12:
        /*001c*/ 	.word	0x00000000
        /*0020*/ 	.short	0x0002
        /*0022*/ 	.short	0x0010
        /*0024*/ 	.byte	0x00, 0xf4, 0x21, 0x00


	//----- nvinfo : EIATTR_KPARAM_INFO
	.align		4
.L_13:
        /*0028*/ 	.byte	0x04, 0x17
        /*002a*/ 	.short	(.L_15 - .L_14)
.L_14:
        /*002c*/ 	.word	0x00000000
        /*0030*/ 	.short	0x0001
        /*0032*/ 	.short	0x0008
        /*0034*/ 	.byte	0x00, 0xf4, 0x21, 0x00


	//----- nvinfo : EIATTR_KPARAM_INFO
	.align		4
.L_15:
        /*0038*/ 	.byte	0x04, 0x17
        /*003a*/ 	.short	(.L_17 - .L_16)
.L_16:
        /*003c*/ 	.word	0x00000000
        /*0040*/ 	.short	0x0000
        /*0042*/ 	.short	0x0000
        /*0044*/ 	.byte	0x00, 0xf4, 0x21, 0x00


	//----- nvinfo : EIATTR_SPARSE_MMA_MASK
	.align		4
.L_17:
        /*0048*/ 	.byte	0x03, 0x50
        /*004a*/ 	.short	0x0000


	//----- nvinfo : EIATTR_MAXREG_COUNT
	.align		4
        /*004c*/ 	.byte	0x03, 0x1b
        /*004e*/ 	.short	0x00ff


	//----- nvinfo : EIATTR_EXIT_INSTR_OFFSETS
	.align		4
        /*0050*/ 	.byte	0x04, 0x1c
        /*0052*/ 	.short	(.L_19 - .L_18)


	//   ....[0]....
.L_18:
        /*0054*/ 	.word	0x00000270


	//   ....[1]....
        /*0058*/ 	.word	0x00000290


	//----- nvinfo : EIATTR_REQNTID
	.align		4
.L_19:
        /*005c*/ 	.byte	0x04, 0x10
        /*005e*/ 	.short	(.L_21 - .L_20)
.L_20:
        /*0060*/ 	.word	0x00000080
        /*0064*/ 	.word	0x00000001
        /*0068*/ 	.word	0x00000001


	//----- nvinfo : EIATTR_CBANK_PARAM_SIZE
	.align		4
.L_21:
        /*006c*/ 	.byte	0x03, 0x19
        /*006e*/ 	.short	0x001c


	//----- nvinfo : EIATTR_PARAM_CBANK
	.align		4
        /*0070*/ 	.byte	0x04, 0x0a
        /*0072*/ 	.short	(.L_23 - .L_22)
	.align		4
.L_22:
        /*0074*/ 	.word	index@(.nv.constant0.triton_poi_fused_convolution_relu_threshold_backward_0)
        /*0078*/ 	.short	0x0210
        /*007a*/ 	.short	0x001c


	//----- nvinfo : EIATTR_SW_WAR
	.align		4
.L_23:
        /*007c*/ 	.byte	0x04, 0x36
        /*007e*/ 	.short	(.L_25 - .L_24)
.L_24:
        /*0080*/ 	.word	0x00000008
.L_25:


//--------------------- .nv.callgraph             --------------------------
	.section	.nv.callgraph,"",@"SHT_CUDA_CALLGRAPH"
	.align	4
	.sectionentsize	8
	.align		4
        /*0000*/ 	.word	0x00000000
	.align		4
        /*0004*/ 	.word	0xffffffff
	.align		4
        /*0008*/ 	.word	0x00000000
	.align		4
        /*000c*/ 	.word	0xfffffffe
	.align		4
        /*0010*/ 	.word	0x00000000
	.align		4
        /*0014*/ 	.word	0xfffffffd
	.align		4
        /*0018*/ 	.word	0x00000000
	.align		4
        /*001c*/ 	.word	0xfffffffc


//--------------------- .text.triton_poi_fused_convolution_relu_threshold_backward_0 --------------------------
	.section	.text.triton_poi_fused_convolution_relu_threshold_backward_0,"ax",@progbits
	.align	128
        .global         triton_poi_fused_convolution_relu_threshold_backward_0
        .type           triton_poi_fused_convolution_relu_threshold_backward_0,@function
        .size           triton_poi_fused_convolution_relu_threshold_backward_0,(.L_x_1 - triton_poi_fused_convolution_relu_threshold_backward_0)
        .other          triton_poi_fused_convolution_relu_threshold_backward_0,@"STO_CUDA_ENTRY STV_DEFAULT"
triton_poi_fused_convolution_relu_threshold_backward_0:
.text.triton_poi_fused_convolution_relu_threshold_backward_0:
[----:B------:R-:W0:Y:S02]  /*0000*/  LDC R1, c[0x0][0x28] ;  /* 0x00000a00ff017b82 */ /* 0x000e240000000800 */
[----:B------:R-:W1:Y:S01]  /*0010*/  S2R R0, SR_TID.X ;  /* 0x0000000000007919 */ /* 0x000e620000002100 */
[----:B------:R-:W2:Y:S01]  /*0020*/  LDC.64 R4, c[0x0][0x218] ;  /* 0x00008600ff047b82 */ /* 0x000ea20000000a00 */
[----:B------:R-:W-:Y:S01]  /*0030*/  IMAD.MOV.U32 R11, RZ, RZ, RZ ;  /* 0x000000ffff0b7224 */ /* 0x000fe200078e00ff */
[----:B------:R-:W-:Y:S01]  /*0040*/  ULDC.64 UR4, c[0x0][0x208] ;  /* 0x0000820000047ab9 */ /* 0x000fe20000000a00 */
[----:B------:R-:W3:Y:S01]  /*0050*/  S2R R7, SR_CTAID.X ;  /* 0x0000000000077919 */ /* 0x000ee20000002500 */
[----:B------:R-:W-:Y:S01]  /*0060*/  ULDC.64 UR6, c[0x0][0x220] ;  /* 0x0000880000067ab9 */ /* 0x000fe20000000a00 */
[----:B-1----:R-:W-:Y:S01]  /*0070*/  IMAD.SHL.U32 R0, R0, 0x2, RZ ;  /* 0x0000000200007824 */ /* 0x002fe200078e00ff */
[----:B---3--:R-:W-:-:S04]  /*0080*/  SHF.R.S32.HI R2, RZ, 0x17, R7 ;  /* 0x00000017ff027819 */ /* 0x008fc80000011407 */
[----:B------:R-:W-:Y:S02]  /*0090*/  LOP3.LUT R0, R0, 0xfe, RZ, 0xc0, !PT ;  /* 0x000000fe00007812 */ /* 0x000fe400078ec0ff */
[----:B------:R-:W-:-:S03]  /*00a0*/  SGXT R2, R2, 0x1 ;  /* 0x000000010202781a */ /* 0x000fc60000000200 */
[----:B------:R-:W-:-:S05]  /*00b0*/  IMAD R7, R7, 0x100, R0 ;  /* 0x0000010007077824 */ /* 0x000fca00078e0200 */
[----:B------:R-:W-:Y:S02]  /*00c0*/  LEA.HI R0, R2, R7, RZ, 0x4 ;  /* 0x0000000702007211 */ /* 0x000fe400078f20ff */
[----:B------:R-:W1:Y:S01]  /*00d0*/  LDC.64 R2, c[0x0][0x210] ;  /* 0x00008400ff027b82 */ /* 0x000e620000000a00 */
[----:B------:R-:W-:Y:S02]  /*00e0*/  ISETP.GE.AND P0, PT, R7, 0x100, PT ;  /* 0x000001000700780c */ /* 0x000fe40003f06270 */
[----:B------:R-:W-:-:S04]  /*00f0*/  SHF.R.S32.HI R0, RZ, 0x4, R0 ;  /* 0x00000004ff007819 */ /* 0x000fc80000011400 */
[----:B------:R-:W-:-:S04]  /*0100*/  LEA.HI R6, R0, R0, RZ, 0x2 ;  /* 0x0000000000067211 */ /* 0x000fc800078f10ff */
[----:B------:R-:W-:-:S05]  /*0110*/  LOP3.LUT R9, R6, 0xfffffffc, RZ, 0xc0, !PT ;  /* 0xfffffffc06097812 */ /* 0x000fca00078ec0ff */
[----:B------:R-:W-:Y:S02]  /*0120*/  IMAD.IADD R9, R0, 0x1, -R9 ;  /* 0x0000000100097824 */ /* 0x000fe400078e0a09 */
[----:B------:R-:W-:Y:S02]  /*0130*/  IMAD.MOV.U32 R0, RZ, RZ, RZ ;  /* 0x000000ffff007224 */ /* 0x000fe400078e00ff */
[----:B--2---:R-:W-:Y:S01]  /*0140*/  IMAD.WIDE R4, R9, 0x4, R4 ;  /* 0x0000000409047825 */ /* 0x004fe200078e0204 */
[----:B------:R-:W-:-:S03]  /*0150*/  CS2R R8, SRZ ;  /* 0x0000000000087805 */ /* 0x000fc6000001ff00 */
[----:B-1----:R-:W-:Y:S01]  /*0160*/  IMAD.WIDE R2, R7, 0x4, R2 ;  /* 0x0000000407027825 */ /* 0x002fe200078e0202 */
[----:B------:R-:W2:Y:S04]  /*0170*/  @!P0 LDG.E.EL R11, desc[UR4][R4.64] ;  /* 0x00000004040b8981 */ /* 0x000ea8000c2e1900 */
[----:B------:R1:W2:Y:S04]  /*0180*/  @!P0 LDG.E.64 R8, desc[UR4][R2.64] ;  /* 0x0000000402088981 */ /* 0x0002a8000c1e1b00 */
[----:B------:R-:W3:Y:S01]  /*0190*/  @!P0 LDG.E.EL R0, desc[UR4][R4.64] ;  /* 0x0000000404008981 */ /* 0x000ee2000c2e1900 */
[----:B-1----:R-:W-:-:S04]  /*01a0*/  IADD3 R2, P3, R7, UR6, RZ ;  /* 0x0000000607027c10 */ /* 0x002fc8000ff7e0ff */
[----:B------:R-:W-:Y:S02]  /*01b0*/  LEA.HI.X.SX32 R3, R7, UR7, 0x1, P3 ;  /* 0x0000000707037c11 */ /* 0x000fe400098f0eff */
[----:B--2---:R-:W-:Y:S01]  /*01c0*/  FSETP.GEU.AND P2, PT, R8, -R11, PT ;  /* 0x8000000b0800720b */ /* 0x004fe20003f4e000 */
[----:B------:R-:W-:Y:S01]  /*01d0*/  FADD R8, R11, R8 ;  /* 0x000000080b087221 */ /* 0x000fe20000000000 */
[----:B---3--:R-:W-:Y:S01]  /*01e0*/  FADD R6, R0, R9 ;  /* 0x0000000900067221 */ /* 0x008fe20000000000 */
[----:B------:R-:W-:-:S03]  /*01f0*/  FSETP.GEU.AND P1, PT, R9, -R0, PT ;  /* 0x800000000900720b */ /* 0x000fc60003f2e000 */
[----:B------:R-:W-:Y:S02]  /*0200*/  FSEL R8, R8, RZ, P2 ;  /* 0x000000ff08087208 */ /* 0x000fe40001000000 */
[----:B------:R-:W-:Y:S02]  /*0210*/  FSEL R6, R6, RZ, P1 ;  /* 0x000000ff06067208 */ /* 0x000fe40000800000 */
[----:B------:R-:W-:Y:S02]  /*0220*/  FSETP.GTU.AND P2, PT, R8, RZ, PT ;  /* 0x000000ff0800720b */ /* 0x000fe40003f4c000 */
[----:B------:R-:W-:Y:S02]  /*0230*/  FSETP.GTU.AND P1, PT, R6, RZ, PT ;  /* 0x000000ff0600720b */ /* 0x000fe40003f2c000 */
[----:B------:R-:W-:Y:S02]  /*0240*/  SEL R0, RZ, 0x1, P2 ;  /* 0x00000001ff007807 */ /* 0x000fe40001000000 */
[----:B------:R-:W-:-:S05]  /*0250*/  SEL R5, RZ, 0x100, P1 ;  /* 0x00000100ff057807 */ /* 0x000fca0000800000 */
[----:B------:R-:W-:Y:S01]  /*0260*/  IMAD.IADD R5, R0, 0x1, R5 ;  /* 0x0000000100057824 */ /* 0x000fe200078e0205 */
[----:B------:R-:W-:Y:S06]  /*0270*/  @P0 EXIT ;  /* 0x000000000000094d */ /* 0x000fec0003800000 */
[----:B------:R-:W-:Y:S01]  /*0280*/  STG.E.U16 desc[UR4][R2.64], R5 ;  /* 0x0000000502007986 */ /* 0x000fe2000c101504 */
[----:B------:R-:W-:Y:S05]  /*0290*/  EXIT ;  /* 0x000000000000794d */ /* 0x000fea0003800000 */
.L_x_0:
[----:B------:R-:W-:-:S00]  /*02a0*/  BRA `(.L_x_0) ;  /* 0xfffffffc00fc7947 */ /* 0x000fc0000383ffff */
[----:B------:R-:W-:-:S00]  /*02b0*/  NOP ;  /* 0x0000000000007918 */ /* 0x000fc00000000000 */
        /* <DEDUP_REMOVED lines=12> */
.L_x_1:


//--------------------- .nv.constant0.triton_poi_fused_convolution_relu_threshold_backward_0 --------------------------
	.section	.nv.constant0.triton_poi_fused_convolution_relu_threshold_backward_0,"a",@progbits
	.sectionflags	@""
	.align	4
.nv.constant0.triton_poi_fused_convolution_relu_threshold_backward_0:
	.zero		556
